	.headerflags	@"EF_CUDA_TEXMODE_UNIFIED EF_CUDA_64BIT_ADDRESS EF_CUDA_ACCELERATORS EF_CUDA_SM90 EF_CUDA_VIRTUAL_SM(EF_CUDA_SM90)"
	.elftype	@"ET_EXEC"


//--------------------- .nv.info                  --------------------------
	.section	.nv.info,"",@"SHT_CUDA_INFO"
	.align	4


	//----- nvinfo : EIATTR_REGCOUNT
	.align		4
        /*0000*/ 	.byte	0x04, 0x2f
        /*0002*/ 	.short	(.L_3 - .L_2)
	.align		4
.L_2:
        /*0004*/ 	.word	index@(triton_poi_fused__native_batch_norm_legit_no_training_add_native_batch_norm_backward_relu_12)
        /*0008*/ 	.word	0x00000028


	//----- nvinfo : EIATTR_MIN_STACK_SIZE
	.align		4
.L_3:
        /*000c*/ 	.byte	0x04, 0x12
        /*000e*/ 	.short	(.L_5 - .L_4)
	.align		4
.L_4:
        /*0010*/ 	.word	index@(triton_poi_fused__native_batch_norm_legit_no_training_add_native_batch_norm_backward_relu_12)
        /*0014*/ 	.word	0x00000000


	//----- nvinfo : EIATTR_FRAME_SIZE
	.align		4
.L_5:
        /*0018*/ 	.byte	0x04, 0x11
        /*001a*/ 	.short	(.L_7 - .L_6)
	.align		4
.L_6:
        /*001c*/ 	.word	index@(triton_poi_fused__native_batch_norm_legit_no_training_add_native_batch_norm_backward_relu_12)
        /*0020*/ 	.word	0x00000000


	//----- nvinfo : EIATTR_MIN_STACK_SIZE
	.align		4
.L_7:
        /*0024*/ 	.byte	0x04, 0x12
        /*0026*/ 	.short	(.L_9 - .L_8)
	.align		4
.L_8:
        /*0028*/ 	.word	index@(triton_poi_fused__native_batch_norm_legit_no_training_add_native_batch_norm_backward_relu_12)
        /*002c*/ 	.word	0x00000000
.L_9:


//--------------------- .nv.info.triton_poi_fused__native_batch_norm_legit_no_training_add_native_batch_norm_backward_relu_12 --------------------------
	.section	.nv.info.triton_poi_fused__native_batch_norm_legit_no_training_add_native_batch_norm_backward_relu_12,"",@"SHT_CUDA_INFO"
	.sectionflags	@""
	.align	4


	//----- nvinfo : EIATTR_CUDA_API_VERSION
	.align		4
        /*0000*/ 	.byte	0x04, 0x37
        /*0002*/ 	.short	(.L_11 - .L_10)
.L_10:
        /*0004*/ 	.word	0x0000007c


	//----- nvinfo : EIATTR_KPARAM_INFO
	.align		4
.L_11:
        /*0008*/ 	.byte	0x04, 0x17
        /*000a*/ 	.short	(.L_13 - .L_12)
.L_12:
        /*000c*/ 	.word	0x00000000
        /*0010*/ 	.short	0x000a
        /*0012*/ 	.short	0x0050
        /*0014*/ 	.byte	0x00, 0xf0, 0x11, 0x00


	//----- nvinfo : EIATTR_KPARAM_INFO
	.align		4
.L_13:
        /*0018*/ 	.byte	0x04, 0x17
        /*001a*/ 	.short	(.L_15 - .L_14)
.L_14:
        /*001c*/ 	.word	0x00000000
        /*0020*/ 	.short	0x0009
        /*0022*/ 	.short	0x0048
        /*0024*/ 	.byte	0x00, 0xf4, 0x21, 0x00


	//----- nvinfo : EIATTR_KPARAM_INFO
	.align		4
.L_15:
        /*0028*/ 	.byte	0x04, 0x17
        /*002a*/ 	.short	(.L_17 - .L_16)
.L_16:
        /*002c*/ 	.word	0x00000000
        /*0030*/ 	.short	0x0008
        /*0032*/ 	.short	0x0040
        /*0034*/ 	.byte	0x00, 0xf4, 0x21, 0x00


	//----- nvinfo : EIATTR_KPARAM_INFO
	.align		4
.L_17:
        /*0038*/ 	.byte	0x04, 0x17
        /*003a*/ 	.short	(.L_19 - .L_18)
.L_18:
        /*003c*/ 	.word	0x00000000
        /*0040*/ 	.short	0x0007
        /*0042*/ 	.short	0x0038
        /*0044*/ 	.byte	0x00, 0xf4, 0x21, 0x00


	//----- nvinfo : EIATTR_KPARAM_INFO
	.align		4
.L_19:
        /*0048*/ 	.byte	0x04, 0x17
        /*004a*/ 	.short	(.L_21 - .L_20)
.L_20:
        /*004c*/ 	.word	0x00000000
        /*0050*/ 	.short	0x0006
        /*0052*/ 	.short	0x0030
        /*0054*/ 	.byte	0x00, 0xf4, 0x21, 0x00


	//----- nvinfo : EIATTR_KPARAM_INFO
	.align		4
.L_21:
        /*0058*/ 	.byte	0x04, 0x17
        /*005a*/ 	.short	(.L_23 - .L_22)
.L_22:
        /*005c*/ 	.word	0x00000000
        /*0060*/ 	.short	0x0005
        /*0062*/ 	.short	0x0028
        /*0064*/ 	.byte	0x00, 0xf4, 0x21, 0x00


	//----- nvinfo : EIATTR_KPARAM_INFO
	.align		4
.L_23:
        /*0068*/ 	.byte	0x04, 0x17
        /*006a*/ 	.short	(.L_25 - .L_24)
.L_24:
        /*006c*/ 	.word	0x00000000
        /*0070*/ 	.short	0x0004
        /*0072*/ 	.short	0x0020
        /*0074*/ 	.byte	0x00, 0xf4, 0x21, 0x00


	//----- nvinfo : EIATTR_KPARAM_INFO
	.align		4
.L_25:
        /*0078*/ 	.byte	0x04, 0x17
        /*007a*/ 	.short	(.L_27 - .L_26)
.L_26:
        /*007c*/ 	.word	0x00000000
        /*0080*/ 	.short	0x0003
        /*0082*/ 	.short	0x0018
        /*0084*/ 	.byte	0x00, 0xf4, 0x21, 0x00


	//----- nvinfo : EIATTR_KPARAM_INFO
	.align		4
.L_27:
        /*0088*/ 	.byte	0x04, 0x17
        /*008a*/ 	.short	(.L_29 - .L_28)
.L_28:
        /*008c*/ 	.word	0x00000000
        /*0090*/ 	.short	0x0002
        /*0092*/ 	.short	0x0010
        /*0094*/ 	.byte	0x00, 0xf4, 0x21, 0x00


	//----- nvinfo : EIATTR_KPARAM_INFO
	.align		4
.L_29:
        /*0098*/ 	.byte	0x04, 0x17
        /*009a*/ 	.short	(.L_31 - .L_30)
.L_30:
        /*009c*/ 	.word	0x00000000
        /*00a0*/ 	.short	0x0001
        /*00a2*/ 	.short	0x0008
        /*00a4*/ 	.byte	0x00, 0xf4, 0x21, 0x00


	//----- nvinfo : EIATTR_KPARAM_INFO
	.align		4
.L_31:
        /*00a8*/ 	.byte	0x04, 0x17
        /*00aa*/ 	.short	(.L_33 - .L_32)
.L_32:
        /*00ac*/ 	.word	0x00000000
        /*00b0*/ 	.short	0x0000
        /*00b2*/ 	.short	0x0000
        /*00b4*/ 	.byte	0x00, 0xf4, 0x21, 0x00


	//----- nvinfo : EIATTR_SPARSE_MMA_MASK
	.align		4
.L_33:
        /*00b8*/ 	.byte	0x03, 0x50
        /*00ba*/ 	.short	0x0000


	//----- nvinfo : EIATTR_MAXREG_COUNT
	.align		4
        /*00bc*/ 	.byte	0x03, 0x1b
        /*00be*/ 	.short	0x00ff


	//----- nvinfo : EIATTR_EXIT_INSTR_OFFSETS
	.align		4
        /*00c0*/ 	.byte	0x04, 0x1c
        /*00c2*/ 	.short	(.L_35 - .L_34)


	//   ....[0]....
.L_34:
        /*00c4*/ 	.word	0x00000cd0


	//----- nvinfo : EIATTR_REQNTID
	.align		4
.L_35:
        /*00c8*/ 	.byte	0x04, 0x10
        /*00ca*/ 	.short	(.L_37 - .L_36)
.L_36:
        /*00cc*/ 	.word	0x00000080
        /*00d0*/ 	.word	0x00000001
        /*00d4*/ 	.word	0x00000001


	//----- nvinfo : EIATTR_CBANK_PARAM_SIZE
	.align		4
.L_37:
        /*00d8*/ 	.byte	0x03, 0x19
        /*00da*/ 	.short	0x0054


	//----- nvinfo : EIATTR_PARAM_CBANK
	.align		4
        /*00dc*/ 	.byte	0x04, 0x0a
        /*00de*/ 	.short	(.L_39 - .L_38)
	.align		4
.L_38:
        /*00e0*/ 	.word	index@(.nv.constant0.triton_poi_fused__native_batch_norm_legit_no_training_add_native_batch_norm_backward_relu_12)
        /*00e4*/ 	.short	0x0210
        /*00e6*/ 	.short	0x0054


	//----- nvinfo : EIATTR_SW_WAR
	.align		4
.L_39:
        /*00e8*/ 	.byte	0x04, 0x36
        /*00ea*/ 	.short	(.L_41 - .L_40)
.L_40:
        /*00ec*/ 	.word	0x00000008
.L_41:


//--------------------- .nv.callgraph             --------------------------
	.section	.nv.callgraph,"",@"SHT_CUDA_CALLGRAPH"
	.align	4
	.sectionentsize	8
	.align		4
        /*0000*/ 	.word	0x00000000
	.align		4
        /*0004*/ 	.word	0xffffffff
	.align		4
        /*0008*/ 	.word	0x00000000
	.align		4
        /*000c*/ 	.word	0xfffffffe
	.align		4
        /*0010*/ 	.word	0x00000000
	.align		4
        /*0014*/ 	.word	0xfffffffd
	.align		4
        /*0018*/ 	.word	0x00000000
	.align		4
        /*001c*/ 	.word	0xfffffffc


//--------------------- .nv.constant4             --------------------------
	.section	.nv.constant4,"a",@progbits
	.align	8
	.align		8
.nv.constant4:
        /*0000*/ 	.dword	_$_str
	.align		8
        /*0008*/ 	.dword	_$_str_$_2


//--------------------- .text.triton_poi_fused__native_batch_norm_legit_no_training_add_native_batch_norm_backward_relu_12 --------------------------
	.section	.text.triton_poi_fused__native_batch_norm_legit_no_training_add_native_batch_norm_backward_relu_12,"ax",@progbits
	.align	128
        .global         triton_poi_fused__native_batch_norm_legit_no_training_add_native_batch_norm_backward_relu_12
        .type           triton_poi_fused__native_batch_norm_legit_no_training_add_native_batch_norm_backward_relu_12,@function
        .size           triton_poi_fused__native_batch_norm_legit_no_training_add_native_batch_norm_backward_relu_12,(.L_x_1 - triton_poi_fused__native_batch_norm_legit_no_training_add_native_batch_norm_backward_relu_12)
        .other          triton_poi_fused__native_batch_norm_legit_no_training_add_native_batch_norm_backward_relu_12,@"STO_CUDA_ENTRY STV_DEFAULT"
triton_poi_fused__native_batch_norm_legit_no_training_add_native_batch_norm_backward_relu_12:
.text.triton_poi_fused__native_batch_norm_legit_no_training_add_native_batch_norm_backward_relu_12:
[----:B------:R-:W-:Y:S01]  /*0000*/  LDC R1, c[0x0][0x28] ;  /* 0x00000a00ff017b82 */ /* 0x000fe20000000800 */
[----:B------:R-:W1:Y:S07]  /*0010*/  S2R R0, SR_TID.X ;  /* 0x0000000000007919 */ /* 0x000e6e0000002100 */
[----:B------:R-:W2:Y:S01]  /*0020*/  LDC.64 R30, c[0x0][0x210] ;  /* 0x00008400ff1e7b82 */ /* 0x000ea20000000a00 */
[----:B------:R-:W-:Y:S01]  /*0030*/  ULDC.64 UR4, c[0x0][0x208] ;  /* 0x0000820000047ab9 */ /* 0x000fe20000000a00 */
[----:B------:R-:W3:Y:S06]  /*0040*/  S2R R3, SR_CTAID.X ;  /* 0x0000000000037919 */ /* 0x000eec0000002500 */
[----:B------:R-:W4:Y:S08]  /*0050*/  LDC.64 R34, c[0x0][0x218] ;  /* 0x00008600ff227b82 */ /* 0x000f300000000a00 */
[----:B------:R-:W5:Y:S08]  /*0060*/  LDC.64 R36, c[0x0][0x220] ;  /* 0x00008800ff247b82 */ /* 0x000f700000000a00 */
[----:B------:R-:W5:Y:S01]  /*0070*/  LDC.64 R32, c[0x0][0x228] ;  /* 0x00008a00ff207b82 */ /* 0x000f620000000a00 */
[----:B-1----:R-:W-:-:S04]  /*0080*/  SHF.L.U32 R0, R0, 0x2, RZ ;  /* 0x0000000200007819 */ /* 0x002fc800000006ff */
[----:B------:R-:W-:-:S04]  /*0090*/  LOP3.LUT R0, R0, 0x1fc, RZ, 0xc0, !PT ;  /* 0x000001fc00007812 */ /* 0x000fc800078ec0ff */
[----:B---3--:R-:W-:-:S05]  /*00a0*/  LEA R0, R3, R0, 0xa ;  /* 0x0000000003007211 */ /* 0x008fca00078e50ff */
[----:B--2---:R-:W-:-:S04]  /*00b0*/  IMAD.WIDE R30, R0, 0x4, R30 ;  /* 0x00000004001e7825 */ /* 0x004fc800078e021e */
[C---:B----4-:R-:W-:Y:S01]  /*00c0*/  IMAD.WIDE R34, R0.reuse, 0x4, R34 ;  /* 0x0000000400227825 */ /* 0x050fe200078e0222 */
[----:B------:R-:W2:Y:S04]  /*00d0*/  LDG.E.128 R20, desc[UR4][R30.64] ;  /* 0x000000041e147981 */ /* 0x000ea8000c1e1d00 */
[----:B------:R-:W2:Y:S01]  /*00e0*/  LDG.E.128 R24, desc[UR4][R34.64] ;  /* 0x0000000422187981 */ /* 0x000ea2000c1e1d00 */
[----:B-----5:R-:W-:-:S03]  /*00f0*/  IMAD.WIDE R36, R0, 0x4, R36 ;  /* 0x0000000400247825 */ /* 0x020fc600078e0224 */
[----:B------:R-:W3:Y:S04]  /*0100*/  LDG.E.128 R8, desc[UR4][R30.64+0x800] ;  /* 0x000800041e087981 */ /* 0x000ee8000c1e1d00 */
[----:B------:R1:W3:Y:S04]  /*0110*/  LDG.E.128 R16, desc[UR4][R34.64+0x800] ;  /* 0x0008000422107981 */ /* 0x0002e8000c1e1d00 */
[----:B------:R-:W4:Y:S04]  /*0120*/  LDG.E.128 R4, desc[UR4][R36.64] ;  /* 0x0000000424047981 */ /* 0x000f28000c1e1d00 */
[----:B------:R-:W5:Y:S01]  /*0130*/  LDG.E.128 R12, desc[UR4][R36.64+0x800] ;  /* 0x00080004240c7981 */ /* 0x000f62000c1e1d00 */
[----:B0-----:R-:W-:Y:S01]  /*0140*/  IMAD.WIDE R32, R0, 0x4, R32 ;  /* 0x0000000400207825 */ /* 0x001fe200078e0220 */
[----:B-1----:R-:W0:Y:S03]  /*0150*/  LDC.64 R34, c[0x0][0x238] ;  /* 0x00008e00ff227b82 */ /* 0x002e260000000a00 */
[----:B--2---:R-:W-:Y:S01]  /*0160*/  FADD R28, R23, R27 ;  /* 0x0000001b171c7221 */ /* 0x004fe20000000000 */
[----:B------:R-:W-:Y:S01]  /*0170*/  FADD R3, R22, R26 ;  /* 0x0000001a16037221 */ /* 0x000fe20000000000 */
[----:B------:R-:W-:Y:S01]  /*0180*/  FADD R2, R21, R25 ;  /* 0x0000001915027221 */ /* 0x000fe20000000000 */
[----:B------:R-:W-:-:S02]  /*0190*/  FADD R29, R20, R24 ;  /* 0x00000018141d7221 */ /* 0x000fc40000000000 */
[----:B------:R-:W2:Y:S04]  /*01a0*/  LDG.E.128 R20, desc[UR4][R32.64] ;  /* 0x0000000420147981 */ /* 0x000ea8000c1e1d00 */
[----:B------:R-:W2:Y:S01]  /*01b0*/  LDG.E.128 R24, desc[UR4][R32.64+0x800] ;  /* 0x0008000420187981 */ /* 0x000ea2000c1e1d00 */
[----:B---3--:R-:W-:Y:S01]  /*01c0*/  FADD R30, R11, R19 ;  /* 0x000000130b1e7221 */ /* 0x008fe20000000000 */
[----:B------:R-:W-:Y:S01]  /*01d0*/  FADD R11, R10, R18 ;  /* 0x000000120a0b7221 */ /* 0x000fe20000000000 */
[----:B------:R-:W-:Y:S01]  /*01e0*/  FADD R10, R9, R17 ;  /* 0x00000011090a7221 */ /* 0x000fe20000000000 */
[----:B------:R-:W-:Y:S01]  /*01f0*/  FADD R19, R8, R16 ;  /* 0x0000001008137221 */ /* 0x000fe20000000000 */
[----:B----4-:R-:W-:Y:S01]  /*0200*/  FADD R9, R4, R29 ;  /* 0x0000001d04097221 */ /* 0x010fe20000000000 */
[----:B------:R-:W-:Y:S01]  /*0210*/  FADD R16, R5, R2 ;  /* 0x0000000205107221 */ /* 0x000fe20000000000 */
[----:B------:R-:W-:Y:S01]  /*0220*/  IMAD.HI R4, R0, 0x66666667, RZ ;  /* 0x6666666700047827 */ /* 0x000fe200078e02ff */
[----:B------:R-:W-:-:S03]  /*0230*/  IADD3 R2, R0, 0x200, RZ ;  /* 0x0000020000027810 */ /* 0x000fc60007ffe0ff */
[----:B------:R-:W-:Y:S01]  /*0240*/  FADD R17, R6, R3 ;  /* 0x0000000306117221 */ /* 0x000fe20000000000 */
[----:B------:R-:W-:Y:S01]  /*0250*/  SHF.R.U32.HI R3, RZ, 0x1f, R4 ;  /* 0x0000001fff037819 */ /* 0x000fe20000011604 */
[----:B------:R-:W-:-:S03]  /*0260*/  IMAD.HI R5, R2, 0x66666667, RZ ;  /* 0x6666666702057827 */ /* 0x000fc600078e02ff */
[----:B------:R-:W-:Y:S02]  /*0270*/  LEA.HI.SX32 R3, R4, R3, 0x1a ;  /* 0x0000000304037211 */ /* 0x000fe400078fd2ff */
[----:B------:R-:W-:-:S04]  /*0280*/  SHF.R.U32.HI R4, RZ, 0x1f, R5 ;  /* 0x0000001fff047819 */ /* 0x000fc80000011605 */
[----:B------:R-:W-:Y:S01]  /*0290*/  LEA.HI.SX32 R5, R5, R4, 0x1a ;  /* 0x0000000405057211 */ /* 0x000fe200078fd2ff */
[----:B------:R-:W-:-:S04]  /*02a0*/  IMAD R8, R3, -0xa0, R0 ;  /* 0xffffff6003087824 */ /* 0x000fc800078e0200 */
[----:B------:R-:W-:Y:S02]  /*02b0*/  IMAD R2, R5, -0xa0, R2 ;  /* 0xffffff6005027824 */ /* 0x000fe400078e0202 */
[----:B0-----:R-:W-:-:S04]  /*02c0*/  IMAD.WIDE R4, R8, 0x4, R34 ;  /* 0x0000000408047825 */ /* 0x001fc800078e0222 */
[----:B------:R-:W-:Y:S02]  /*02d0*/  FADD R28, R7, R28 ;  /* 0x0000001c071c7221 */ /* 0x000fe40000000000 */
[----:B------:R-:W3:Y:S01]  /*02e0*/  LDG.E.EL.128 R4, desc[UR4][R4.64] ;  /* 0x0000000404047981 */ /* 0x000ee2000c2e1d00 */
[----:B-----5:R-:W-:Y:S01]  /*02f0*/  FADD R3, R12, R19 ;  /* 0x000000130c037221 */ /* 0x020fe20000000000 */
[----:B------:R-:W-:Y:S01]  /*0300*/  FADD R12, R13, R10 ;  /* 0x0000000a0d0c7221 */ /* 0x000fe20000000000 */
[----:B------:R-:W-:Y:S01]  /*0310*/  FADD R13, R14, R11 ;  /* 0x0000000b0e0d7221 */ /* 0x000fe20000000000 */
[----:B------:R-:W-:Y:S02]  /*0320*/  FADD R30, R15, R30 ;  /* 0x0000001e0f1e7221 */ /* 0x000fe40000000000 */
[----:B------:R-:W0:Y:S01]  /*0330*/  LDC.64 R14, c[0x0][0x230] ;  /* 0x00008c00ff0e7b82 */ /* 0x000e220000000a00 */
[----:B--2---:R-:W-:Y:S01]  /*0340*/  FADD R11, R22, R17 ;  /* 0x00000011160b7221 */ /* 0x004fe20000000000 */
[----:B------:R-:W-:Y:S01]  /*0350*/  FADD R22, R21, R16 ;  /* 0x0000001015167221 */ /* 0x000fe20000000000 */
[----:B0-----:R-:W-:-:S04]  /*0360*/  IMAD.WIDE R16, R8, 0x4, R14 ;  /* 0x0000000408107825 */ /* 0x001fc800078e020e */
[----:B------:R-:W-:Y:S01]  /*0370*/  FADD R21, R20, R9 ;  /* 0x0000000914157221 */ /* 0x000fe20000000000 */
[----:B------:R-:W-:-:S04]  /*0380*/  IMAD.WIDE R14, R2, 0x4, R14 ;  /* 0x00000004020e7825 */ /* 0x000fc800078e020e */
[----:B------:R-:W-:Y:S01]  /*0390*/  FADD R9, R26, R13 ;  /* 0x0000000d1a097221 */ /* 0x000fe20000000000 */
[----:B------:R-:W-:Y:S01]  /*03a0*/  FADD R26, R25, R12 ;  /* 0x0000000c191a7221 */ /* 0x000fe20000000000 */
[----:B------:R-:W2:Y:S04]  /*03b0*/  LDG.E.EL.128 R16, desc[UR4][R16.64] ;  /* 0x0000000410107981 */ /* 0x000ea8000c2e1d00 */
[----:B------:R-:W4:Y:S01]  /*03c0*/  LDG.E.EL.128 R12, desc[UR4][R14.64] ;  /* 0x000000040e0c7981 */ /* 0x000f22000c2e1d00 */
[----:B------:R-:W-:Y:S01]  /*03d0*/  FADD R10, R23, R28 ;  /* 0x0000001c170a7221 */ /* 0x000fe20000000000 */
[----:B---3--:R-:W-:Y:S01]  /*03e0*/  FADD R6, R6, 9.9999997473787516356e-06 ;  /* 0x3727c5ac06067421 */ /* 0x008fe20000000000 */
[----:B------:R-:W-:Y:S01]  /*03f0*/  FADD R25, R4, 9.9999997473787516356e-06 ;  /* 0x3727c5ac04197421 */ /* 0x000fe20000000000 */
[----:B------:R-:W-:Y:S01]  /*0400*/  FADD R23, R5, 9.9999997473787516356e-06 ;  /* 0x3727c5ac05177421 */ /* 0x000fe20000000000 */
[----:B------:R-:W-:Y:S01]  /*0410*/  FADD R20, R27, R30 ;  /* 0x0000001e1b147221 */ /* 0x000fe20000000000 */
[----:B------:R-:W0:Y:S03]  /*0420*/  LDC.64 R28, c[0x0][0x248] ;  /* 0x00009200ff1c7b82 */ /* 0x000e260000000a00 */
[----:B------:R-:W1:Y:S01]  /*0430*/  MUFU.SQRT R25, R25 ;  /* 0x0000001900197308 */ /* 0x000e620000002000 */
[----:B------:R-:W-:-:S07]  /*0440*/  FADD R4, R7, 9.9999997473787516356e-06 ;  /* 0x3727c5ac07047421 */ /* 0x000fce0000000000 */
[----:B------:R-:W3:Y:S01]  /*0450*/  MUFU.SQRT R5, R6 ;  /* 0x0000000600057308 */ /* 0x000ee20000002000 */
[----:B------:R-:W-:-:S07]  /*0460*/  FADD R7, R24, R3 ;  /* 0x0000000318077221 */ /* 0x000fce0000000000 */
[----:B------:R-:W5:Y:S01]  /*0470*/  MUFU.SQRT R4, R4 ;  /* 0x0000000400047308 */ /* 0x000f620000002000 */
[C---:B-1----:R-:W-:Y:S01]  /*0480*/  FSETP.GT.AND P6, PT, R25.reuse, 8.50705917302346158658e+37, PT ;  /* 0x7e8000001900780b */ /* 0x042fe20003fc4000 */
[----:B------:R-:W-:Y:S01]  /*0490*/  HFMA2.MMA R3, -RZ, RZ, 1.625, 0 ;  /* 0x3e800000ff037435 */ /* 0x000fe200000001ff */
[----:B------:R-:W-:Y:S02]  /*04a0*/  FSETP.GEU.AND P5, PT, R25, 1.175494350822287508e-38, PT ;  /* 0x008000001900780b */ /* 0x000fe40003fae000 */
[C---:B---3--:R-:W-:Y:S02]  /*04b0*/  FSETP.GT.AND P3, PT, R5.reuse, 8.50705917302346158658e+37, PT ;  /* 0x7e8000000500780b */ /* 0x048fe40003f64000 */
[----:B------:R-:W-:-:S05]  /*04c0*/  FSETP.GEU.AND P0, PT, R5, 1.175494350822287508e-38, PT ;  /* 0x008000000500780b */ /* 0x000fca0003f0e000 */
[----:B------:R-:W-:Y:S02]  /*04d0*/  FSEL R6, R3, 1, P6 ;  /* 0x3f80000003067808 */ /* 0x000fe40003000000 */
[----:B------:R-:W-:Y:S01]  /*04e0*/  @P6 FMUL R25, R25, 0.25 ;  /* 0x3e80000019196820 */ /* 0x000fe20000400000 */
[C---:B-----5:R-:W-:Y:S02]  /*04f0*/  FSETP.GT.AND P2, PT, R4.reuse, 8.50705917302346158658e+37, PT ;  /* 0x7e8000000400780b */ /* 0x060fe40003f44000 */
[----:B------:R-:W-:Y:S01]  /*0500*/  FSETP.GEU.AND P6, PT, R4, 1.175494350822287508e-38, PT ;  /* 0x008000000400780b */ /* 0x000fe20003fce000 */
[----:B------:R-:W-:Y:S01]  /*0510*/  @!P5 FMUL R25, R25, 16777216 ;  /* 0x4b8000001919d820 */ /* 0x000fe20000400000 */
[----:B------:R-:W-:-:S05]  /*0520*/  @P3 FMUL R5, R5, 0.25 ;  /* 0x3e80000005053820 */ /* 0x000fca0000400000 */
[----:B------:R-:W1:Y:S04]  /*0530*/  MUFU.RCP R25, R25 ;  /* 0x0000001900197308 */ /* 0x000e680000001000 */
[----:B------:R-:W-:Y:S01]  /*0540*/  @P2 FMUL R4, R4, 0.25 ;  /* 0x3e80000004042820 */ /* 0x000fe20000400000 */
[----:B------:R-:W-:-:S03]  /*0550*/  @!P0 FMUL R5, R5, 16777216 ;  /* 0x4b80000005058820 */ /* 0x000fc60000400000 */
[----:B------:R-:W-:Y:S01]  /*0560*/  @!P6 FMUL R4, R4, 16777216 ;  /* 0x4b8000000404e820 */ /* 0x000fe20000400000 */
[----:B------:R-:W-:-:S03]  /*0570*/  @!P5 FMUL R6, R6, 16777216 ;  /* 0x4b8000000606d820 */ /* 0x000fc60000400000 */
[----:B------:R-:W-:Y:S01]  /*0580*/  MUFU.RCP R32, R4 ;  /* 0x0000000400207308 */ /* 0x000fe20000001000 */
[----:B-1----:R-:W-:Y:S01]  /*0590*/  FMUL R25, R25, R6 ;  /* 0x0000000619197220 */ /* 0x002fe20000400000 */
[----:B------:R-:W-:-:S05]  /*05a0*/  FSEL R6, R3, 1, P3 ;  /* 0x3f80000003067808 */ /* 0x000fca0001800000 */
[----:B------:R-:W-:Y:S01]  /*05b0*/  @!P0 FMUL R6, R6, 16777216 ;  /* 0x4b80000006068820 */ /* 0x000fe20000400000 */
[----:B------:R-:W1:Y:S02]  /*05c0*/  MUFU.SQRT R23, R23 ;  /* 0x0000001700177308 */ /* 0x000e640000002000 */
[----:B-1----:R-:W-:Y:S01]  /*05d0*/  FSETP.GT.AND P4, PT, R23, 8.50705917302346158658e+37, PT ;  /* 0x7e8000001700780b */ /* 0x002fe20003f84000 */
[----:B----4-:R-:W-:Y:S02]  /*05e0*/  FADD R13, -R13, R26 ;  /* 0x0000001a0d0d7221 */ /* 0x010fe40000000100 */
[----:B------:R-:W1:Y:S01]  /*05f0*/  LDC.64 R26, c[0x0][0x240] ;  /* 0x00009000ff1a7b82 */ /* 0x000e620000000a00 */
[----:B--2---:R-:W-:Y:S02]  /*0600*/  FADD R16, -R16, R21 ;  /* 0x0000001510107221 */ /* 0x004fe40000000100 */
[----:B------:R-:W2:Y:S01]  /*0610*/  MUFU.RCP R21, R5 ;  /* 0x0000000500157308 */ /* 0x000ea20000001000 */
[----:B------:R-:W-:Y:S01]  /*0620*/  FADD R12, -R12, R7 ;  /* 0x000000070c0c7221 */ /* 0x000fe20000000100 */
[----:B------:R-:W-:-:S05]  /*0630*/  FSEL R7, R3, 1, P2 ;  /* 0x3f80000003077808 */ /* 0x000fca0001000000 */
[----:B------:R-:W-:Y:S01]  /*0640*/  @!P6 FMUL R7, R7, 16777216 ;  /* 0x4b8000000707e820 */ /* 0x000fe20000400000 */
[----:B------:R-:W-:-:S03]  /*0650*/  FADD R14, -R14, R9 ;  /* 0x000000090e0e7221 */ /* 0x000fc60000000100 */
[----:B------:R-:W-:Y:S01]  /*0660*/  FMUL R32, R32, R7 ;  /* 0x0000000720207220 */ /* 0x000fe20000400000 */
[----:B--2---:R-:W-:Y:S01]  /*0670*/  FMUL R21, R21, R6 ;  /* 0x0000000615157220 */ /* 0x004fe20000400000 */
[----:B-1----:R-:W-:-:S04]  /*0680*/  IMAD.WIDE R6, R8, 0x4, R26 ;  /* 0x0000000408067825 */ /* 0x002fc800078e021a */
[----:B0-----:R-:W-:-:S04]  /*0690*/  IMAD.WIDE R8, R8, 0x4, R28 ;  /* 0x0000000408087825 */ /* 0x001fc800078e021c */
[----:B------:R-:W-:Y:S01]  /*06a0*/  FADD R18, -R18, R11 ;  /* 0x0000000b12127221 */ /* 0x000fe20000000100 */
[----:B------:R-:W-:Y:S01]  /*06b0*/  FADD R19, -R19, R10 ;  /* 0x0000000a13137221 */ /* 0x000fe20000000100 */
[----:B------:R-:W2:Y:S04]  /*06c0*/  LDG.E.EL.128 R4, desc[UR4][R6.64] ;  /* 0x0000000406047981 */ /* 0x000ea8000c2e1d00 */
[----:B------:R-:W2:Y:S01]  /*06d0*/  LDG.E.EL.128 R8, desc[UR4][R8.64] ;  /* 0x0000000408087981 */ /* 0x000ea2000c2e1d00 */
[C---:B------:R-:W-:Y:S01]  /*06e0*/  FSETP.GEU.AND P1, PT, R23.reuse, 1.175494350822287508e-38, PT ;  /* 0x008000001700780b */ /* 0x040fe20003f2e000 */
[----:B------:R-:W-:Y:S01]  /*06f0*/  @P4 FMUL R23, R23, 0.25 ;  /* 0x3e80000017174820 */ /* 0x000fe20000400000 */
[----:B------:R-:W-:-:S11]  /*0700*/  FADD R15, -R15, R20 ;  /* 0x000000140f0f7221 */ /* 0x000fd60000000100 */
[----:B------:R-:W-:-:S06]  /*0710*/  @!P1 FMUL R23, R23, 16777216 ;  /* 0x4b80000017179820 */ /* 0x000fcc0000400000 */
[----:B------:R-:W0:Y:S01]  /*0720*/  MUFU.RCP R23, R23 ;  /* 0x0000001700177308 */ /* 0x000e220000001000 */
[----:B------:R-:W-:Y:S01]  /*0730*/  FSEL R20, R3, 1, P4 ;  /* 0x3f80000003147808 */ /* 0x000fe20002000000 */
[----:B------:R-:W-:-:S04]  /*0740*/  IMAD.WIDE R30, R2, 0x4, R34 ;  /* 0x00000004021e7825 */ /* 0x000fc800078e0222 */
[----:B------:R-:W-:Y:S01]  /*0750*/  @!P1 FMUL R20, R20, 16777216 ;  /* 0x4b80000014149820 */ /* 0x000fe20000400000 */
[----:B------:R-:W-:-:S03]  /*0760*/  FADD R17, -R17, R22 ;  /* 0x0000001611117221 */ /* 0x000fc60000000100 */
[----:B0-----:R-:W-:Y:S01]  /*0770*/  FMUL R20, R23, R20 ;  /* 0x0000001417147220 */ /* 0x001fe20000400000 */
[----:B------:R-:W-:-:S04]  /*0780*/  IMAD.WIDE R22, R2, 0x4, R26 ;  /* 0x0000000402167825 */ /* 0x000fc800078e021a */
[----:B------:R-:W-:Y:S02]  /*0790*/  IMAD.WIDE R26, R2, 0x4, R28 ;  /* 0x00000004021a7825 */ /* 0x000fe400078e021c */
[----:B------:R-:W3:Y:S02]  /*07a0*/  LDG.E.EL.128 R28, desc[UR4][R30.64] ;  /* 0x000000041e1c7981 */ /* 0x000ee4000c2e1d00 */
[----:B------:R-:W-:Y:S01]  /*07b0*/  FMUL R25, R25, R16 ;  /* 0x0000001019197220 */ /* 0x000fe20000400000 */
[----:B------:R-:W-:Y:S01]  /*07c0*/  FMUL R20, R20, R17 ;  /* 0x0000001114147220 */ /* 0x000fe20000400000 */
[----:B------:R-:W-:Y:S01]  /*07d0*/  FMUL R21, R21, R18 ;  /* 0x0000001215157220 */ /* 0x000fe20000400000 */
[----:B------:R-:W-:Y:S01]  /*07e0*/  FMUL R32, R32, R19 ;  /* 0x0000001320207220 */ /* 0x000fe20000400000 */
[----:B--2---:R-:W-:Y:S01]  /*07f0*/  FFMA R4, R4, R25, R8 ;  /* 0x0000001904047223 */ /* 0x004fe20000000008 */
[----:B------:R-:W-:Y:S01]  /*0800*/  FFMA R5, R5, R20, R9 ;  /* 0x0000001405057223 */ /* 0x000fe20000000009 */
[----:B------:R-:W-:Y:S01]  /*0810*/  FFMA R6, R6, R21, R10 ;  /* 0x0000001506067223 */ /* 0x000fe2000000000a */
[----:B------:R-:W2:Y:S04]  /*0820*/  LDG.E.EL.128 R24, desc[UR4][R26.64] ;  /* 0x000000041a187981 */ /* 0x000ea8000c2e1d00 */
[----:B------:R-:W2:Y:S01]  /*0830*/  LDG.E.EL.128 R20, desc[UR4][R22.64] ;  /* 0x0000000416147981 */ /* 0x000ea2000c2e1d00 */
[----:B---3--:R-:W-:-:S04]  /*0840*/  FADD R28, R28, 9.9999997473787516356e-06 ;  /* 0x3727c5ac1c1c7421 */ /* 0x008fc80000000000 */
[----:B------:R-:W0:Y:S01]  /*0850*/  MUFU.SQRT R2, R28 ;  /* 0x0000001c00027308 */ /* 0x000e220000002000 */
[----:B------:R-:W-:-:S07]  /*0860*/  FADD R29, R29, 9.9999997473787516356e-06 ;  /* 0x3727c5ac1d1d7421 */ /* 0x000fce0000000000 */
[----:B------:R-:W1:Y:S01]  /*0870*/  MUFU.SQRT R10, R29 ;  /* 0x0000001d000a7308 */ /* 0x000e620000002000 */
[C---:B0-----:R-:W-:Y:S02]  /*0880*/  FSETP.GT.AND P0, PT, R2.reuse, 8.50705917302346158658e+37, PT ;  /* 0x7e8000000200780b */ /* 0x041fe40003f04000 */
[----:B------:R-:W-:Y:S02]  /*0890*/  FSETP.GEU.AND P1, PT, R2, 1.175494350822287508e-38, PT ;  /* 0x008000000200780b */ /* 0x000fe40003f2e000 */
[----:B------:R-:W-:-:S09]  /*08a0*/  FSEL R8, R3, 1, P0 ;  /* 0x3f80000003087808 */ /* 0x000fd20000000000 */
[----:B------:R-:W-:Y:S01]  /*08b0*/  @P0 FMUL R2, R2, 0.25 ;  /* 0x3e80000002020820 */ /* 0x000fe20000400000 */
[----:B-1----:R-:W-:Y:S01]  /*08c0*/  FSETP.GT.AND P0, PT, R10, 8.50705917302346158658e+37, PT ;  /* 0x7e8000000a00780b */ /* 0x002fe20003f04000 */
[----:B------:R-:W-:Y:S02]  /*08d0*/  @!P1 FMUL R8, R8, 16777216 ;  /* 0x4b80000008089820 */ /* 0x000fe40000400000 */
[----:B------:R-:W-:Y:S01]  /*08e0*/  @!P1 FMUL R2, R2, 16777216 ;  /* 0x4b80000002029820 */ /* 0x000fe20000400000 */
[----:B------:R-:W-:-:S03]  /*08f0*/  FSETP.GEU.AND P1, PT, R10, 1.175494350822287508e-38, PT ;  /* 0x008000000a00780b */ /* 0x000fc60003f2e000 */
[----:B------:R-:W0:Y:S06]  /*0900*/  MUFU.RCP R9, R2 ;  /* 0x0000000200097308 */ /* 0x000e2c0000001000 */
[----:B------:R-:W-:-:S04]  /*0910*/  @P0 FMUL R10, R10, 0.25 ;  /* 0x3e8000000a0a0820 */ /* 0x000fc80000400000 */
[----:B------:R-:W-:Y:S01]  /*0920*/  @!P1 FMUL R10, R10, 16777216 ;  /* 0x4b8000000a0a9820 */ /* 0x000fe20000400000 */
[----:B0-----:R-:W-:-:S03]  /*0930*/  FMUL R9, R9, R8 ;  /* 0x0000000809097220 */ /* 0x001fc60000400000 */
[----:B------:R-:W0:Y:S01]  /*0940*/  MUFU.RCP R8, R10 ;  /* 0x0000000a00087308 */ /* 0x000e220000001000 */
[----:B------:R-:W-:Y:S01]  /*0950*/  FFMA R7, R7, R32, R11 ;  /* 0x0000002007077223 */ /* 0x000fe2000000000b */
[----:B------:R-:W-:Y:S01]  /*0960*/  FSEL R11, R3, 1, P0 ;  /* 0x3f800000030b7808 */ /* 0x000fe20000000000 */
[----:B------:R-:W-:Y:S01]  /*0970*/  FADD R30, R30, 9.9999997473787516356e-06 ;  /* 0x3727c5ac1e1e7421 */ /* 0x000fe20000000000 */
[----:B------:R-:W-:-:S03]  /*0980*/  FADD R31, R31, 9.9999997473787516356e-06 ;  /* 0x3727c5ac1f1f7421 */ /* 0x000fc60000000000 */
[----:B------:R-:W-:Y:S01]  /*0990*/  @!P1 FMUL R11, R11, 16777216 ;  /* 0x4b8000000b0b9820 */ /* 0x000fe20000400000 */
[----:B------:R-:W1:Y:S03]  /*09a0*/  MUFU.SQRT R2, R30 ;  /* 0x0000001e00027308 */ /* 0x000e660000002000 */
[----:B0-----:R-:W-:-:S05]  /*09b0*/  FMUL R8, R8, R11 ;  /* 0x0000000b08087220 */ /* 0x001fca0000400000 */
[----:B------:R-:W0:Y:S01]  /*09c0*/  MUFU.SQRT R11, R31 ;  /* 0x0000001f000b7308 */ /* 0x000e220000002000 */
[C---:B-1----:R-:W-:Y:S02]  /*09d0*/  FSETP.GT.AND P0, PT, R2.reuse, 8.50705917302346158658e+37, PT ;  /* 0x7e8000000200780b */ /* 0x042fe40003f04000 */
[----:B------:R-:W-:Y:S02]  /*09e0*/  FSETP.GEU.AND P2, PT, R2, 1.175494350822287508e-38, PT ;  /* 0x008000000200780b */ /* 0x000fe40003f4e000 */
[C---:B0-----:R-:W-:Y:S02]  /*09f0*/  FSETP.GT.AND P1, PT, R11.reuse, 8.50705917302346158658e+37, PT ;  /* 0x7e8000000b00780b */ /* 0x041fe40003f24000 */
[----:B------:R-:W-:-:S07]  /*0a00*/  FSETP.GEU.AND P3, PT, R11, 1.175494350822287508e-38, PT ;  /* 0x008000000b00780b */ /* 0x000fce0003f6e000 */
[----:B------:R-:W-:Y:S01]  /*0a10*/  @P0 FMUL R2, R2, 0.25 ;  /* 0x3e80000002020820 */ /* 0x000fe20000400000 */
[----:B------:R-:W-:-:S03]  /*0a20*/  FMUL R9, R9, R12 ;  /* 0x0000000c09097220 */ /* 0x000fc60000400000 */
[----:B------:R-:W-:Y:S01]  /*0a30*/  @!P2 FMUL R2, R2, 16777216 ;  /* 0x4b8000000202a820 */ /* 0x000fe20000400000 */
[----:B------:R-:W-:-:S04]  /*0a40*/  @P1 FMUL R11, R11, 0.25 ;  /* 0x3e8000000b0b1820 */ /* 0x000fc80000400000 */
[----:B------:R-:W-:Y:S01]  /*0a50*/  @!P3 FMUL R11, R11, 16777216 ;  /* 0x4b8000000b0bb820 */ /* 0x000fe20000400000 */
[----:B------:R-:W0:Y:S08]  /*0a60*/  MUFU.RCP R2, R2 ;  /* 0x0000000200027308 */ /* 0x000e300000001000 */
[----:B------:R-:W1:Y:S01]  /*0a70*/  MUFU.RCP R10, R11 ;  /* 0x0000000b000a7308 */ /* 0x000e620000001000 */
[----:B------:R-:W-:-:S04]  /*0a80*/  FSETP.GEU.AND P6, PT, R7, RZ, PT ;  /* 0x000000ff0700720b */ /* 0x000fc80003fce000 */
[----:B------:R-:W-:Y:S01]  /*0a90*/  SEL R7, R7, RZ, P6 ;  /* 0x000000ff07077207 */ /* 0x000fe20003000000 */
[----:B--2---:R-:W-:Y:S01]  /*0aa0*/  FFMA R20, R20, R9, R24 ;  /* 0x0000000914147223 */ /* 0x004fe20000000018 */
[----:B------:R-:W-:Y:S02]  /*0ab0*/  FMUL R24, R8, R13 ;  /* 0x0000000d08187220 */ /* 0x000fe40000400000 */
[----:B------:R-:W2:Y:S02]  /*0ac0*/  LDC.64 R8, c[0x0][0x250] ;  /* 0x00009400ff087b82 */ /* 0x000ea40000000a00 */
[----:B------:R-:W-:Y:S01]  /*0ad0*/  FFMA R21, R21, R24, R25 ;  /* 0x0000001815157223 */ /* 0x000fe20000000019 */
[C---:B------:R-:W-:Y:S02]  /*0ae0*/  FSEL R25, R3.reuse, 1, P0 ;  /* 0x3f80000003197808 */ /* 0x040fe40000000000 */
[----:B------:R-:W-:-:S03]  /*0af0*/  FSEL R3, R3, 1, P1 ;  /* 0x3f80000003037808 */ /* 0x000fc60000800000 */
[----:B------:R-:W-:Y:S02]  /*0b00*/  @!P2 FMUL R25, R25, 16777216 ;  /* 0x4b8000001919a820 */ /* 0x000fe40000400000 */
[----:B------:R-:W-:Y:S02]  /*0b10*/  @!P3 FMUL R3, R3, 16777216 ;  /* 0x4b8000000303b820 */ /* 0x000fe40000400000 */
[----:B0-----:R-:W-:Y:S02]  /*0b20*/  FMUL R25, R2, R25 ;  /* 0x0000001902197220 */ /* 0x001fe40000400000 */
[----:B-1----:R-:W-:Y:S02]  /*0b30*/  FMUL R10, R10, R3 ;  /* 0x000000030a0a7220 */ /* 0x002fe40000400000 */
[----:B------:R-:W0:Y:S01]  /*0b40*/  LDC.64 R2, c[0x0][0x258] ;  /* 0x00009600ff027b82 */ /* 0x000e220000000a00 */
[----:B------:R-:W-:Y:S01]  /*0b50*/  FMUL R25, R25, R14 ;  /* 0x0000000e19197220 */ /* 0x000fe20000400000 */
[----:B------:R-:W-:-:S03]  /*0b60*/  FMUL R10, R10, R15 ;  /* 0x0000000f0a0a7220 */ /* 0x000fc60000400000 */
[----:B------:R-:W-:Y:S01]  /*0b70*/  FFMA R26, R22, R25, R26 ;  /* 0x00000019161a7223 */ /* 0x000fe2000000001a */
[----:B------:R-:W-:Y:S01]  /*0b80*/  FFMA R27, R23, R10, R27 ;  /* 0x0000000a171b7223 */ /* 0x000fe2000000001b */
[----:B------:R-:W-:Y:S02]  /*0b90*/  FSETP.GEU.AND P0, PT, R6, RZ, PT ;  /* 0x000000ff0600720b */ /* 0x000fe40003f0e000 */
[----:B------:R-:W-:Y:S02]  /*0ba0*/  FSETP.GEU.AND P1, PT, R5, RZ, PT ;  /* 0x000000ff0500720b */ /* 0x000fe40003f2e000 */
[----:B------:R-:W-:Y:S02]  /*0bb0*/  FSETP.GEU.AND P2, PT, R4, RZ, PT ;  /* 0x000000ff0400720b */ /* 0x000fe40003f4e000 */
[----:B------:R-:W-:Y:S02]  /*0bc0*/  FSETP.GEU.AND P3, PT, R26, RZ, PT ;  /* 0x000000ff1a00720b */ /* 0x000fe40003f6e000 */
[----:B------:R-:W-:-:S02]  /*0bd0*/  FSETP.GEU.AND P4, PT, R21, RZ, PT ;  /* 0x000000ff1500720b */ /* 0x000fc40003f8e000 */
[----:B------:R-:W-:Y:S02]  /*0be0*/  FSETP.GEU.AND P5, PT, R20, RZ, PT ;  /* 0x000000ff1400720b */ /* 0x000fe40003fae000 */
[----:B------:R-:W-:Y:S01]  /*0bf0*/  FSETP.GEU.AND P6, PT, R27, RZ, PT ;  /* 0x000000ff1b00720b */ /* 0x000fe20003fce000 */
[----:B--2---:R-:W-:Y:S01]  /*0c00*/  IMAD.WIDE R22, R0, 0x4, R8 ;  /* 0x0000000400167825 */ /* 0x004fe200078e0208 */
[----:B------:R-:W-:Y:S02]  /*0c10*/  SEL R6, R6, RZ, P0 ;  /* 0x000000ff06067207 */ /* 0x000fe40000000000 */
[----:B------:R-:W-:Y:S01]  /*0c20*/  SEL R5, R5, RZ, P1 ;  /* 0x000000ff05057207 */ /* 0x000fe20000800000 */
[----:B0-----:R-:W-:Y:S01]  /*0c30*/  IMAD.WIDE R2, R0, 0x4, R2 ;  /* 0x0000000400027825 */ /* 0x001fe200078e0202 */
[----:B------:R-:W-:Y:S02]  /*0c40*/  SEL R4, R4, RZ, P2 ;  /* 0x000000ff04047207 */ /* 0x000fe40001000000 */
[----:B------:R-:W-:-:S02]  /*0c50*/  SEL R10, R26, RZ, P3 ;  /* 0x000000ff1a0a7207 */ /* 0x000fc40001800000 */
[----:B------:R-:W-:Y:S02]  /*0c60*/  SEL R9, R21, RZ, P4 ;  /* 0x000000ff15097207 */ /* 0x000fe40002000000 */
[----:B------:R-:W-:Y:S02]  /*0c70*/  SEL R8, R20, RZ, P5 ;  /* 0x000000ff14087207 */ /* 0x000fe40002800000 */
[----:B------:R-:W-:Y:S01]  /*0c80*/  SEL R11, R27, RZ, P6 ;  /* 0x000000ff1b0b7207 */ /* 0x000fe20003000000 */
[----:B------:R-:W-:Y:S04]  /*0c90*/  STG.E.128 desc[UR4][R22.64], R4 ;  /* 0x0000000416007986 */ /* 0x000fe8000c101d04 */
[----:B------:R-:W-:Y:S04]  /*0ca0*/  STG.E.128 desc[UR4][R22.64+0x800], R8 ;  /* 0x0008000816007986 */ /* 0x000fe8000c101d04 */
[----:B------:R-:W-:Y:S04]  /*0cb0*/  STG.E.128 desc[UR4][R2.64], R16 ;  /* 0x0000001002007986 */ /* 0x000fe8000c101d04 */
[----:B------:R-:W-:Y:S01]  /*0cc0*/  STG.E.128 desc[UR4][R2.64+0x800], R12 ;  /* 0x0008000c02007986 */ /* 0x000fe2000c101d04 */
[----:B------:R-:W-:Y:S05]  /*0cd0*/  EXIT ;  /* 0x000000000000794d */ /* 0x000fea0003800000 */
.L_x_0:
[----:B------:R-:W-:-:S00]  /*0ce0*/  BRA `(.L_x_0) ;  /* 0xfffffffc00fc7947 */ /* 0x000fc0000383ffff */
[----:B------:R-:W-:-:S00]  /*0cf0*/  NOP ;  /* 0x0000000000007918 */ /* 0x000fc00000000000 */
        /* <DEDUP_REMOVED lines=8> */
.L_x_1:


//--------------------- .nv.global.init           --------------------------
	.section	.nv.global.init,"aw",@progbits
.nv.global.init:
	.type		_$_str,@object
	.size		_$_str,(_$_str_$_2 - _$_str)
_$_str:
        /*0000*/ 	.byte	0x5f, 0x5f, 0x43, 0x55, 0x44, 0x41, 0x5f, 0x46, 0x54, 0x5a, 0x00
	.type		_$_str_$_2,@object
	.size		_$_str_$_2,(.L_1 - _$_str_$_2)
_$_str_$_2:
        /*000b*/ 	.byte	0x5f, 0x5f, 0x43, 0x55, 0x44, 0x41, 0x5f, 0x50, 0x52, 0x45, 0x43, 0x5f, 0x53, 0x51, 0x52, 0x54
        /*001b*/ 	.byte	0x00
.L_1:


//--------------------- .nv.constant0.triton_poi_fused__native_batch_norm_legit_no_training_add_native_batch_norm_backward_relu_12 --------------------------
	.section	.nv.constant0.triton_poi_fused__native_batch_norm_legit_no_training_add_native_batch_norm_backward_relu_12,"a",@progbits
	.sectionflags	@""
	.align	4
.nv.constant0.triton_poi_fused__native_batch_norm_legit_no_training_add_native_batch_norm_backward_relu_12:
	.zero		612
